//
// Generated by NVIDIA NVVM Compiler
//
// Compiler Build ID: CL-36424714
// Cuda compilation tools, release 13.0, V13.0.88
// Based on NVVM 20.0.0
//

.version 9.0
.target sm_100
.address_size 64

	// .globl	_Z13compute_triadifPKfS0_Pf

.visible .entry _Z13compute_triadifPKfS0_Pf(
	.param .u32 _Z13compute_triadifPKfS0_Pf_param_0,
	.param .f32 _Z13compute_triadifPKfS0_Pf_param_1,
	.param .u64 .ptr .align 1 _Z13compute_triadifPKfS0_Pf_param_2,
	.param .u64 .ptr .align 1 _Z13compute_triadifPKfS0_Pf_param_3,
	.param .u64 .ptr .align 1 _Z13compute_triadifPKfS0_Pf_param_4
)
{
	.reg .pred 	%p<2>;
	.reg .b32 	%r<6>;
	.reg .b32 	%f<5>;
	.reg .b64 	%rd<11>;

	ld.param.u32 	%r2, [_Z13compute_triadifPKfS0_Pf_param_0];
	ld.param.f32 	%f1, [_Z13compute_triadifPKfS0_Pf_param_1];
	ld.param.u64 	%rd1, [_Z13compute_triadifPKfS0_Pf_param_2];
	ld.param.u64 	%rd2, [_Z13compute_triadifPKfS0_Pf_param_3];
	ld.param.u64 	%rd3, [_Z13compute_triadifPKfS0_Pf_param_4];
	mov.u32 	%r3, %tid.x;
	mov.u32 	%r4, %ctaid.x;
	mov.u32 	%r5, %ntid.x;
	mad.lo.s32 	%r1, %r4, %r5, %r3;
	setp.ge.s32 	%p1, %r1, %r2;
	@%p1 bra 	$L__BB0_2;
	cvta.to.global.u64 	%rd4, %rd1;
	cvta.to.global.u64 	%rd5, %rd2;
	cvta.to.global.u64 	%rd6, %rd3;
	mul.wide.s32 	%rd7, %r1, 4;
	add.s64 	%rd8, %rd4, %rd7;
	ld.global.f32 	%f2, [%rd8];
	add.s64 	%rd9, %rd5, %rd7;
	ld.global.f32 	%f3, [%rd9];
	fma.rn.f32 	%f4, %f1, %f2, %f3;
	add.s64 	%rd10, %rd6, %rd7;
	st.global.f32 	[%rd10], %f4;
$L__BB0_2:
	ret;

}
	// .globl	_Z29compute_matrix_vector_productiiPKfS0_Pf
.visible .entry _Z29compute_matrix_vector_productiiPKfS0_Pf(
	.param .u32 _Z29compute_matrix_vector_productiiPKfS0_Pf_param_0,
	.param .u32 _Z29compute_matrix_vector_productiiPKfS0_Pf_param_1,
	.param .u64 .ptr .align 1 _Z29compute_matrix_vector_productiiPKfS0_Pf_param_2,
	.param .u64 .ptr .align 1 _Z29compute_matrix_vector_productiiPKfS0_Pf_param_3,
	.param .u64 .ptr .align 1 _Z29compute_matrix_vector_productiiPKfS0_Pf_param_4
)
{
	.reg .pred 	%p<11>;
	.reg .b32 	%r<68>;
	.reg .b32 	%f<71>;
	.reg .b64 	%rd<49>;

	ld.param.u32 	%r40, [_Z29compute_matrix_vector_productiiPKfS0_Pf_param_0];
	ld.param.u32 	%r39, [_Z29compute_matrix_vector_productiiPKfS0_Pf_param_1];
	ld.param.u64 	%rd8, [_Z29compute_matrix_vector_productiiPKfS0_Pf_param_2];
	ld.param.u64 	%rd9, [_Z29compute_matrix_vector_productiiPKfS0_Pf_param_3];
	ld.param.u64 	%rd7, [_Z29compute_matrix_vector_productiiPKfS0_Pf_param_4];
	cvta.to.global.u64 	%rd1, %rd9;
	cvta.to.global.u64 	%rd2, %rd8;
	mov.u32 	%r1, %tid.x;
	mov.u32 	%r41, %ctaid.x;
	mov.u32 	%r42, %ntid.x;
	mul.lo.s32 	%r2, %r41, %r42;
	add.s32 	%r3, %r2, %r1;
	setp.ge.s32 	%p1, %r3, %r40;
	@%p1 bra 	$L__BB1_13;
	cvta.to.global.u64 	%rd10, %rd7;
	mul.wide.s32 	%rd11, %r3, 4;
	add.s64 	%rd3, %rd10, %rd11;
	mov.b32 	%r43, 0;
	st.global.u32 	[%rd3], %r43;
	setp.eq.s32 	%p2, %r39, 0;
	@%p2 bra 	$L__BB1_13;
	and.b32  	%r4, %r39, 7;
	setp.lt.u32 	%p3, %r39, 8;
	mov.b32 	%r66, 0;
	mov.f32 	%f68, 0f00000000;
	@%p3 bra 	$L__BB1_5;
	and.b32  	%r66, %r39, -8;
	neg.s32 	%r64, %r66;
	shl.b32 	%r7, %r39, 3;
	mad.lo.s32 	%r62, %r39, 7, %r3;
	mad.lo.s32 	%r61, %r39, 6, %r3;
	mad.lo.s32 	%r60, %r39, 5, %r3;
	shl.b32 	%r45, %r39, 2;
	add.s32 	%r59, %r3, %r45;
	mad.lo.s32 	%r58, %r39, 3, %r3;
	shl.b32 	%r46, %r39, 1;
	add.s32 	%r57, %r3, %r46;
	add.s64 	%rd48, %rd1, 16;
	add.s32 	%r47, %r1, %r39;
	add.s32 	%r56, %r47, %r2;
	mov.f32 	%f68, 0f00000000;
	mov.u32 	%r63, %r3;
$L__BB1_4:
	.pragma "nounroll";
	mul.wide.u32 	%rd12, %r63, 4;
	add.s64 	%rd13, %rd2, %rd12;
	ld.global.f32 	%f10, [%rd13];
	ld.global.f32 	%f11, [%rd48+-16];
	add.f32 	%f12, %f10, %f11;
	add.f32 	%f13, %f68, %f12;
	st.global.f32 	[%rd3], %f13;
	mul.wide.u32 	%rd14, %r56, 4;
	add.s64 	%rd15, %rd2, %rd14;
	ld.global.f32 	%f14, [%rd15];
	ld.global.f32 	%f15, [%rd48+-12];
	add.f32 	%f16, %f14, %f15;
	add.f32 	%f17, %f13, %f16;
	st.global.f32 	[%rd3], %f17;
	mul.wide.u32 	%rd16, %r57, 4;
	add.s64 	%rd17, %rd2, %rd16;
	ld.global.f32 	%f18, [%rd17];
	ld.global.f32 	%f19, [%rd48+-8];
	add.f32 	%f20, %f18, %f19;
	add.f32 	%f21, %f17, %f20;
	st.global.f32 	[%rd3], %f21;
	mul.wide.u32 	%rd18, %r58, 4;
	add.s64 	%rd19, %rd2, %rd18;
	ld.global.f32 	%f22, [%rd19];
	ld.global.f32 	%f23, [%rd48+-4];
	add.f32 	%f24, %f22, %f23;
	add.f32 	%f25, %f21, %f24;
	st.global.f32 	[%rd3], %f25;
	mul.wide.u32 	%rd20, %r59, 4;
	add.s64 	%rd21, %rd2, %rd20;
	ld.global.f32 	%f26, [%rd21];
	ld.global.f32 	%f27, [%rd48];
	add.f32 	%f28, %f26, %f27;
	add.f32 	%f29, %f25, %f28;
	st.global.f32 	[%rd3], %f29;
	mul.wide.u32 	%rd22, %r60, 4;
	add.s64 	%rd23, %rd2, %rd22;
	ld.global.f32 	%f30, [%rd23];
	ld.global.f32 	%f31, [%rd48+4];
	add.f32 	%f32, %f30, %f31;
	add.f32 	%f33, %f29, %f32;
	st.global.f32 	[%rd3], %f33;
	mul.wide.u32 	%rd24, %r61, 4;
	add.s64 	%rd25, %rd2, %rd24;
	ld.global.f32 	%f34, [%rd25];
	ld.global.f32 	%f35, [%rd48+8];
	add.f32 	%f36, %f34, %f35;
	add.f32 	%f37, %f33, %f36;
	st.global.f32 	[%rd3], %f37;
	mul.wide.u32 	%rd26, %r62, 4;
	add.s64 	%rd27, %rd2, %rd26;
	ld.global.f32 	%f38, [%rd27];
	ld.global.f32 	%f39, [%rd48+12];
	add.f32 	%f40, %f38, %f39;
	add.f32 	%f68, %f37, %f40;
	st.global.f32 	[%rd3], %f68;
	add.s32 	%r64, %r64, 8;
	add.s32 	%r63, %r63, %r7;
	add.s32 	%r62, %r62, %r7;
	add.s32 	%r61, %r61, %r7;
	add.s32 	%r60, %r60, %r7;
	add.s32 	%r59, %r59, %r7;
	add.s32 	%r58, %r58, %r7;
	add.s32 	%r57, %r57, %r7;
	add.s64 	%rd48, %rd48, 32;
	add.s32 	%r56, %r56, %r7;
	setp.ne.s32 	%p4, %r64, 0;
	@%p4 bra 	$L__BB1_4;
$L__BB1_5:
	setp.eq.s32 	%p5, %r4, 0;
	@%p5 bra 	$L__BB1_13;
	and.b32  	%r34, %r39, 3;
	setp.lt.u32 	%p6, %r4, 4;
	@%p6 bra 	$L__BB1_8;
	mad.lo.s32 	%r48, %r66, %r39, %r3;
	mul.wide.u32 	%rd28, %r48, 4;
	add.s64 	%rd29, %rd2, %rd28;
	ld.global.f32 	%f41, [%rd29];
	mul.wide.u32 	%rd30, %r66, 4;
	add.s64 	%rd31, %rd1, %rd30;
	ld.global.f32 	%f42, [%rd31];
	add.f32 	%f43, %f41, %f42;
	add.f32 	%f44, %f68, %f43;
	st.global.f32 	[%rd3], %f44;
	add.s32 	%r49, %r48, %r39;
	mul.wide.u32 	%rd32, %r49, 4;
	add.s64 	%rd33, %rd2, %rd32;
	ld.global.f32 	%f45, [%rd33];
	ld.global.f32 	%f46, [%rd31+4];
	add.f32 	%f47, %f45, %f46;
	add.f32 	%f48, %f44, %f47;
	st.global.f32 	[%rd3], %f48;
	add.s32 	%r50, %r49, %r39;
	mul.wide.u32 	%rd34, %r50, 4;
	add.s64 	%rd35, %rd2, %rd34;
	ld.global.f32 	%f49, [%rd35];
	ld.global.f32 	%f50, [%rd31+8];
	add.f32 	%f51, %f49, %f50;
	add.f32 	%f52, %f48, %f51;
	st.global.f32 	[%rd3], %f52;
	add.s32 	%r51, %r50, %r39;
	mul.wide.u32 	%rd36, %r51, 4;
	add.s64 	%rd37, %rd2, %rd36;
	ld.global.f32 	%f53, [%rd37];
	ld.global.f32 	%f54, [%rd31+12];
	add.f32 	%f55, %f53, %f54;
	add.f32 	%f68, %f52, %f55;
	st.global.f32 	[%rd3], %f68;
	add.s32 	%r66, %r66, 4;
$L__BB1_8:
	setp.eq.s32 	%p7, %r34, 0;
	@%p7 bra 	$L__BB1_13;
	setp.eq.s32 	%p8, %r34, 1;
	@%p8 bra 	$L__BB1_11;
	mad.lo.s32 	%r52, %r66, %r39, %r3;
	mul.wide.u32 	%rd38, %r52, 4;
	add.s64 	%rd39, %rd2, %rd38;
	ld.global.f32 	%f56, [%rd39];
	mul.wide.u32 	%rd40, %r66, 4;
	add.s64 	%rd41, %rd1, %rd40;
	ld.global.f32 	%f57, [%rd41];
	add.f32 	%f58, %f56, %f57;
	add.f32 	%f59, %f68, %f58;
	st.global.f32 	[%rd3], %f59;
	add.s32 	%r53, %r52, %r39;
	mul.wide.u32 	%rd42, %r53, 4;
	add.s64 	%rd43, %rd2, %rd42;
	ld.global.f32 	%f60, [%rd43];
	ld.global.f32 	%f61, [%rd41+4];
	add.f32 	%f62, %f60, %f61;
	add.f32 	%f68, %f59, %f62;
	st.global.f32 	[%rd3], %f68;
	add.s32 	%r66, %r66, 2;
$L__BB1_11:
	and.b32  	%r54, %r39, 1;
	setp.eq.b32 	%p9, %r54, 1;
	not.pred 	%p10, %p9;
	@%p10 bra 	$L__BB1_13;
	mad.lo.s32 	%r55, %r66, %r39, %r3;
	mul.wide.u32 	%rd44, %r55, 4;
	add.s64 	%rd45, %rd2, %rd44;
	ld.global.f32 	%f63, [%rd45];
	mul.wide.u32 	%rd46, %r66, 4;
	add.s64 	%rd47, %rd1, %rd46;
	ld.global.f32 	%f64, [%rd47];
	add.f32 	%f65, %f63, %f64;
	add.f32 	%f66, %f68, %f65;
	st.global.f32 	[%rd3], %f66;
$L__BB1_13:
	ret;

}
	// .globl	_Z10set_vectorifPf
.visible .entry _Z10set_vectorifPf(
	.param .u32 _Z10set_vectorifPf_param_0,
	.param .f32 _Z10set_vectorifPf_param_1,
	.param .u64 .ptr .align 1 _Z10set_vectorifPf_param_2
)
{
	.reg .pred 	%p<2>;
	.reg .b32 	%r<6>;
	.reg .b32 	%f<2>;
	.reg .b64 	%rd<5>;

	ld.param.u32 	%r2, [_Z10set_vectorifPf_param_0];
	ld.param.f32 	%f1, [_Z10set_vectorifPf_param_1];
	ld.param.u64 	%rd1, [_Z10set_vectorifPf_param_2];
	mov.u32 	%r3, %tid.x;
	mov.u32 	%r4, %ctaid.x;
	mov.u32 	%r5, %ntid.x;
	mad.lo.s32 	%r1, %r4, %r5, %r3;
	setp.ge.s32 	%p1, %r1, %r2;
	@%p1 bra 	$L__BB2_2;
	cvta.to.global.u64 	%rd2, %rd1;
	mul.wide.s32 	%rd3, %r1, 4;
	add.s64 	%rd4, %rd2, %rd3;
	st.global.f32 	[%rd4], %f1;
$L__BB2_2:
	ret;

}


// ===== COMPILED SASS (sm_100) =====

	.target	sm_100

	.elftype	@"ET_EXEC"


//--------------------- .note.nv.tkinfo           --------------------------
	.section	.note.nv.tkinfo,"",@"SHT_NOTE"
	.sectionflags	@"SHF_NOTE_NV_TKINFO"
	.tkinfo
        /*0018*/ 	.word	0x00000002
        /*0030*/ 	.string	""
        /*0030*/ 	.string	"ptxas"
        /*0030*/ 	.string	"Cuda compilation tools, release 13.0, V13.0.88"
        /*0030*/ 	.string	"Build cuda_13.0.r13.0/compiler.36424714_0"
        /*0030*/ 	.string	"-arch sm_100 -m 64 "



//--------------------- .note.nv.cuinfo           --------------------------
	.section	.note.nv.cuinfo,"",@"SHT_NOTE"
	.sectionflags	@"SHF_NOTE_NV_CUINFO"
        /*0018*/ 	.short	0x0002
        /*001a*/ 	.short	0x0064
        /*001c*/ 	.short	0x0082
	.zero		2


//--------------------- .nv.info                  --------------------------
	.section	.nv.info,"",@"SHT_CUDA_INFO"
	.align	4


	//----- nvinfo : EIATTR_REGCOUNT
	.align		4
        /*0000*/ 	.byte	0x04, 0x2f
        /*0002*/ 	.short	(.L_1 - .L_0)
	.align		4
.L_0:
        /*0004*/ 	.word	index@(_Z13compute_triadifPKfS0_Pf)
        /*0008*/ 	.word	0x0000000c


	//----- nvinfo : EIATTR_FRAME_SIZE
	.align		4
.L_1:
        /*000c*/ 	.byte	0x04, 0x11
        /*000e*/ 	.short	(.L_3 - .L_2)
	.align		4
.L_2:
        /*0010*/ 	.word	index@(_Z13compute_triadifPKfS0_Pf)
        /*0014*/ 	.word	0x00000000


	//----- nvinfo : EIATTR_REGCOUNT
	.align		4
.L_3:
        /*0018*/ 	.byte	0x04, 0x2f
        /*001a*/ 	.short	(.L_5 - .L_4)
	.align		4
.L_4:
        /*001c*/ 	.word	index@(_Z29compute_matrix_vector_productiiPKfS0_Pf)
        /*0020*/ 	.word	0x00000020


	//----- nvinfo : EIATTR_FRAME_SIZE
	.align		4
.L_5:
        /*0024*/ 	.byte	0x04, 0x11
        /*0026*/ 	.short	(.L_7 - .L_6)
	.align		4
.L_6:
        /*0028*/ 	.word	index@(_Z29compute_matrix_vector_productiiPKfS0_Pf)
        /*002c*/ 	.word	0x00000000


	//----- nvinfo : EIATTR_REGCOUNT
	.align		4
.L_7:
        /*0030*/ 	.byte	0x04, 0x2f
        /*0032*/ 	.short	(.L_9 - .L_8)
	.align		4
.L_8:
        /*0034*/ 	.word	index@(_Z10set_vectorifPf)
        /*0038*/ 	.word	0x0000000a


	//----- nvinfo : EIATTR_FRAME_SIZE
	.align		4
.L_9:
        /*003c*/ 	.byte	0x04, 0x11
        /*003e*/ 	.short	(.L_11 - .L_10)
	.align		4
.L_10:
        /*0040*/ 	.word	index@(_Z10set_vectorifPf)
        /*0044*/ 	.word	0x00000000


	//----- nvinfo : EIATTR_MIN_STACK_SIZE
	.align		4
.L_11:
        /*0048*/ 	.byte	0x04, 0x12
        /*004a*/ 	.short	(.L_13 - .L_12)
	.align		4
.L_12:
        /*004c*/ 	.word	index@(_Z10set_vectorifPf)
        /*0050*/ 	.word	0x00000000


	//----- nvinfo : EIATTR_MIN_STACK_SIZE
	.align		4
.L_13:
        /*0054*/ 	.byte	0x04, 0x12
        /*0056*/ 	.short	(.L_15 - .L_14)
	.align		4
.L_14:
        /*0058*/ 	.word	index@(_Z29compute_matrix_vector_productiiPKfS0_Pf)
        /*005c*/ 	.word	0x00000000


	//----- nvinfo : EIATTR_MIN_STACK_SIZE
	.align		4
.L_15:
        /*0060*/ 	.byte	0x04, 0x12
        /*0062*/ 	.short	(.L_17 - .L_16)
	.align		4
.L_16:
        /*0064*/ 	.word	index@(_Z13compute_triadifPKfS0_Pf)
        /*0068*/ 	.word	0x00000000
.L_17:


//--------------------- .nv.compat                --------------------------
	.section	.nv.compat,"",@"SHT_CUDA_COMPAT_INFO"
	.align	4
        /*0000*/ 	.byte	0x02, 0x09, 0x00, 0x00, 0x02, 0x02, 0x01, 0x00, 0x02, 0x05, 0x05, 0x00, 0x03, 0x07, 0x01, 0x01
        /*0010*/ 	.byte	0x02, 0x03, 0x00, 0x00, 0x02, 0x06, 0x01, 0x00, 0x04, 0x0b, 0x08, 0x00, 0x09, 0x00, 0x00, 0x00
        /*0020*/ 	.byte	0x00, 0x00, 0x00, 0x00


//--------------------- .nv.info._Z10set_vectorifPf --------------------------
	.section	.nv.info._Z10set_vectorifPf,"",@"SHT_CUDA_INFO"
	.sectionflags	@""
	.align	4


	//----- nvinfo : EIATTR_CUDA_API_VERSION
	.align		4
        /*0000*/ 	.byte	0x04, 0x37
        /*0002*/ 	.short	(.L_19 - .L_18)
.L_18:
        /*0004*/ 	.word	0x00000082


	//----- nvinfo : EIATTR_KPARAM_INFO
	.align		4
.L_19:
        /*0008*/ 	.byte	0x04, 0x17
        /*000a*/ 	.short	(.L_21 - .L_20)
.L_20:
        /*000c*/ 	.word	0x00000000
        /*0010*/ 	.short	0x0002
        /*0012*/ 	.short	0x0008
        /*0014*/ 	.byte	0x00, 0xf5, 0x21, 0x00


	//----- nvinfo : EIATTR_KPARAM_INFO
	.align		4
.L_21:
        /*0018*/ 	.byte	0x04, 0x17
        /*001a*/ 	.short	(.L_23 - .L_22)
.L_22:
        /*001c*/ 	.word	0x00000000
        /*0020*/ 	.short	0x0001
        /*0022*/ 	.short	0x0004
        /*0024*/ 	.byte	0x00, 0xf0, 0x11, 0x00


	//----- nvinfo : EIATTR_KPARAM_INFO
	.align		4
.L_23:
        /*0028*/ 	.byte	0x04, 0x17
        /*002a*/ 	.short	(.L_25 - .L_24)
.L_24:
        /*002c*/ 	.word	0x00000000
        /*0030*/ 	.short	0x0000
        /*0032*/ 	.short	0x0000
        /*0034*/ 	.byte	0x00, 0xf0, 0x11, 0x00


	//----- nvinfo : EIATTR_SPARSE_MMA_MASK
	.align		4
.L_25:
        /*0038*/ 	.byte	0x03, 0x50
        /*003a*/ 	.short	0x0000


	//----- nvinfo : EIATTR_MAXREG_COUNT
	.align		4
        /*003c*/ 	.byte	0x03, 0x1b
        /*003e*/ 	.short	0x00ff


	//----- nvinfo : EIATTR_MERCURY_ISA_VERSION
	.align		4
        /*0040*/ 	.byte	0x03, 0x5f
        /*0042*/ 	.short	0x0101


	//----- nvinfo : EIATTR_VRC_CTA_INIT_COUNT
	.align		4
        /*0044*/ 	.byte	0x02, 0x4a
	.zero		1
	.zero		1


	//----- nvinfo : EIATTR_EXIT_INSTR_OFFSETS
	.align		4
        /*0048*/ 	.byte	0x04, 0x1c
        /*004a*/ 	.short	(.L_27 - .L_26)


	//   ....[0]....
.L_26:
        /*004c*/ 	.word	0x00000070


	//   ....[1]....
        /*0050*/ 	.word	0x000000d0


	//----- nvinfo : EIATTR_CBANK_PARAM_SIZE
	.align		4
.L_27:
        /*0054*/ 	.byte	0x03, 0x19
        /*0056*/ 	.short	0x0010


	//----- nvinfo : EIATTR_PARAM_CBANK
	.align		4
        /*0058*/ 	.byte	0x04, 0x0a
        /*005a*/ 	.short	(.L_29 - .L_28)
	.align		4
.L_28:
        /*005c*/ 	.word	index@(.nv.constant0._Z10set_vectorifPf)
        /*0060*/ 	.short	0x0380
        /*0062*/ 	.short	0x0010


	//----- nvinfo : EIATTR_SW_WAR
	.align		4
.L_29:
        /*0064*/ 	.byte	0x04, 0x36
        /*0066*/ 	.short	(.L_31 - .L_30)
.L_30:
        /*0068*/ 	.word	0x00000008
.L_31:


//--------------------- .nv.info._Z29compute_matrix_vector_productiiPKfS0_Pf --------------------------
	.section	.nv.info._Z29compute_matrix_vector_productiiPKfS0_Pf,"",@"SHT_CUDA_INFO"
	.sectionflags	@""
	.align	4


	//----- nvinfo : EIATTR_CUDA_API_VERSION
	.align		4
        /*0000*/ 	.byte	0x04, 0x37
        /*0002*/ 	.short	(.L_33 - .L_32)
.L_32:
        /*0004*/ 	.word	0x00000082


	//----- nvinfo : EIATTR_KPARAM_INFO
	.align		4
.L_33:
        /*0008*/ 	.byte	0x04, 0x17
        /*000a*/ 	.short	(.L_35 - .L_34)
.L_34:
        /*000c*/ 	.word	0x00000000
        /*0010*/ 	.short	0x0004
        /*0012*/ 	.short	0x0018
        /*0014*/ 	.byte	0x00, 0xf5, 0x21, 0x00


	//----- nvinfo : EIATTR_KPARAM_INFO
	.align		4
.L_35:
        /*0018*/ 	.byte	0x04, 0x17
        /*001a*/ 	.short	(.L_37 - .L_36)
.L_36:
        /*001c*/ 	.word	0x00000000
        /*0020*/ 	.short	0x0003
        /*0022*/ 	.short	0x0010
        /*0024*/ 	.byte	0x00, 0xf5, 0x21, 0x00


	//----- nvinfo : EIATTR_KPARAM_INFO
	.align		4
.L_37:
        /*0028*/ 	.byte	0x04, 0x17
        /*002a*/ 	.short	(.L_39 - .L_38)
.L_38:
        /*002c*/ 	.word	0x00000000
        /*0030*/ 	.short	0x0002
        /*0032*/ 	.short	0x0008
        /*0034*/ 	.byte	0x00, 0xf5, 0x21, 0x00


	//----- nvinfo : EIATTR_KPARAM_INFO
	.align		4
.L_39:
        /*0038*/ 	.byte	0x04, 0x17
        /*003a*/ 	.short	(.L_41 - .L_40)
.L_40:
        /*003c*/ 	.word	0x00000000
        /*0040*/ 	.short	0x0001
        /*0042*/ 	.short	0x0004
        /*0044*/ 	.byte	0x00, 0xf0, 0x11, 0x00


	//----- nvinfo : EIATTR_KPARAM_INFO
	.align		4
.L_41:
        /*0048*/ 	.byte	0x04, 0x17
        /*004a*/ 	.short	(.L_43 - .L_42)
.L_42:
        /*004c*/ 	.word	0x00000000
        /*0050*/ 	.short	0x0000
        /*0052*/ 	.short	0x0000
        /*0054*/ 	.byte	0x00, 0xf0, 0x11, 0x00


	//----- nvinfo : EIATTR_SPARSE_MMA_MASK
	.align		4
.L_43:
        /*0058*/ 	.byte	0x03, 0x50
        /*005a*/ 	.short	0x0000


	//----- nvinfo : EIATTR_MAXREG_COUNT
	.align		4
        /*005c*/ 	.byte	0x03, 0x1b
        /*005e*/ 	.short	0x00ff


	//----- nvinfo : EIATTR_MERCURY_ISA_VERSION
	.align		4
        /*0060*/ 	.byte	0x03, 0x5f
        /*0062*/ 	.short	0x0101


	//----- nvinfo : EIATTR_VRC_CTA_INIT_COUNT
	.align		4
        /*0064*/ 	.byte	0x02, 0x4a
	.zero		1
	.zero		1


	//----- nvinfo : EIATTR_EXIT_INSTR_OFFSETS
	.align		4
        /*0068*/ 	.byte	0x04, 0x1c
        /*006a*/ 	.short	(.L_45 - .L_44)


	//   ....[0]....
.L_44:
        /*006c*/ 	.word	0x00000080


	//   ....[1]....
        /*0070*/ 	.word	0x000000f0


	//   ....[2]....
        /*0074*/ 	.word	0x00000640


	//   ....[3]....
        /*0078*/ 	.word	0x00000890


	//   ....[4]....
        /*007c*/ 	.word	0x00000a00


	//   ....[5]....
        /*0080*/ 	.word	0x00000ab0


	//----- nvinfo : EIATTR_CBANK_PARAM_SIZE
	.align		4
.L_45:
        /*0084*/ 	.byte	0x03, 0x19
        /*0086*/ 	.short	0x0020


	//----- nvinfo : EIATTR_PARAM_CBANK
	.align		4
        /*0088*/ 	.byte	0x04, 0x0a
        /*008a*/ 	.short	(.L_47 - .L_46)
	.align		4
.L_46:
        /*008c*/ 	.word	index@(.nv.constant0._Z29compute_matrix_vector_productiiPKfS0_Pf)
        /*0090*/ 	.short	0x0380
        /*0092*/ 	.short	0x0020


	//----- nvinfo : EIATTR_SW_WAR
	.align		4
.L_47:
        /*0094*/ 	.byte	0x04, 0x36
        /*0096*/ 	.short	(.L_49 - .L_48)
.L_48:
        /*0098*/ 	.word	0x00000008
.L_49:


//--------------------- .nv.info._Z13compute_triadifPKfS0_Pf --------------------------
	.section	.nv.info._Z13compute_triadifPKfS0_Pf,"",@"SHT_CUDA_INFO"
	.sectionflags	@""
	.align	4


	//----- nvinfo : EIATTR_CUDA_API_VERSION
	.align		4
        /*0000*/ 	.byte	0x04, 0x37
        /*0002*/ 	.short	(.L_51 - .L_50)
.L_50:
        /*0004*/ 	.word	0x00000082


	//----- nvinfo : EIATTR_KPARAM_INFO
	.align		4
.L_51:
        /*0008*/ 	.byte	0x04, 0x17
        /*000a*/ 	.short	(.L_53 - .L_52)
.L_52:
        /*000c*/ 	.word	0x00000000
        /*0010*/ 	.short	0x0004
        /*0012*/ 	.short	0x0018
        /*0014*/ 	.byte	0x00, 0xf5, 0x21, 0x00


	//----- nvinfo : EIATTR_KPARAM_INFO
	.align		4
.L_53:
        /*0018*/ 	.byte	0x04, 0x17
        /*001a*/ 	.short	(.L_55 - .L_54)
.L_54:
        /*001c*/ 	.word	0x00000000
        /*0020*/ 	.short	0x0003
        /*0022*/ 	.short	0x0010
        /*0024*/ 	.byte	0x00, 0xf5, 0x21, 0x00


	//----- nvinfo : EIATTR_KPARAM_INFO
	.align		4
.L_55:
        /*0028*/ 	.byte	0x04, 0x17
        /*002a*/ 	.short	(.L_57 - .L_56)
.L_56:
        /*002c*/ 	.word	0x00000000
        /*0030*/ 	.short	0x0002
        /*0032*/ 	.short	0x0008
        /*0034*/ 	.byte	0x00, 0xf5, 0x21, 0x00


	//----- nvinfo : EIATTR_KPARAM_INFO
	.align		4
.L_57:
        /*0038*/ 	.byte	0x04, 0x17
        /*003a*/ 	.short	(.L_59 - .L_58)
.L_58:
        /*003c*/ 	.word	0x00000000
        /*0040*/ 	.short	0x0001
        /*0042*/ 	.short	0x0004
        /*0044*/ 	.byte	0x00, 0xf0, 0x11, 0x00


	//----- nvinfo : EIATTR_KPARAM_INFO
	.align		4
.L_59:
        /*0048*/ 	.byte	0x04, 0x17
        /*004a*/ 	.short	(.L_61 - .L_60)
.L_60:
        /*004c*/ 	.word	0x00000000
        /*0050*/ 	.short	0x0000
        /*0052*/ 	.short	0x0000
        /*0054*/ 	.byte	0x00, 0xf0, 0x11, 0x00


	//----- nvinfo : EIATTR_SPARSE_MMA_MASK
	.align		4
.L_61:
        /*0058*/ 	.byte	0x03, 0x50
        /*005a*/ 	.short	0x0000


	//----- nvinfo : EIATTR_MAXREG_COUNT
	.align		4
        /*005c*/ 	.byte	0x03, 0x1b
        /*005e*/ 	.short	0x00ff


	//----- nvinfo : EIATTR_MERCURY_ISA_VERSION
	.align		4
        /*0060*/ 	.byte	0x03, 0x5f
        /*0062*/ 	.short	0x0101


	//----- nvinfo : EIATTR_VRC_CTA_INIT_COUNT
	.align		4
        /*0064*/ 	.byte	0x02, 0x4a
	.zero		1
	.zero		1


	//----- nvinfo : EIATTR_EXIT_INSTR_OFFSETS
	.align		4
        /*0068*/ 	.byte	0x04, 0x1c
        /*006a*/ 	.short	(.L_63 - .L_62)


	//   ....[0]....
.L_62:
        /*006c*/ 	.word	0x00000070


	//   ....[1]....
        /*0070*/ 	.word	0x00000140


	//----- nvinfo : EIATTR_CBANK_PARAM_SIZE
	.align		4
.L_63:
        /*0074*/ 	.byte	0x03, 0x19
        /*0076*/ 	.short	0x0020


	//----- nvinfo : EIATTR_PARAM_CBANK
	.align		4
        /*0078*/ 	.byte	0x04, 0x0a
        /*007a*/ 	.short	(.L_65 - .L_64)
	.align		4
.L_64:
        /*007c*/ 	.word	index@(.nv.constant0._Z13compute_triadifPKfS0_Pf)
        /*0080*/ 	.short	0x0380
        /*0082*/ 	.short	0x0020


	//----- nvinfo : EIATTR_SW_WAR
	.align		4
.L_65:
        /*0084*/ 	.byte	0x04, 0x36
        /*0086*/ 	.short	(.L_67 - .L_66)
.L_66:
        /*0088*/ 	.word	0x00000008
.L_67:


//--------------------- .nv.callgraph             --------------------------
	.section	.nv.callgraph,"",@"SHT_CUDA_CALLGRAPH"
	.align	4
	.sectionentsize	8
	.align		4
        /*0000*/ 	.word	0x00000000
	.align		4
        /*0004*/ 	.word	0xffffffff
	.align		4
        /*0008*/ 	.word	0x00000000
	.align		4
        /*000c*/ 	.word	0xfffffffe
	.align		4
        /*0010*/ 	.word	0x00000000
	.align		4
        /*0014*/ 	.word	0xfffffffd
	.align		4
        /*0018*/ 	.word	0x00000000
	.align		4
        /*001c*/ 	.word	0xfffffffc


//--------------------- .text._Z10set_vectorifPf  --------------------------
	.section	.text._Z10set_vectorifPf,"ax",@progbits
	.align	128
        .global         _Z10set_vectorifPf
        .type           _Z10set_vectorifPf,@function
        .size           _Z10set_vectorifPf,(.L_x_7 - _Z10set_vectorifPf)
        .other          _Z10set_vectorifPf,@"STO_CUDA_ENTRY STV_DEFAULT"
_Z10set_vectorifPf:
.text._Z10set_vectorifPf:
[----:B------:R-:W-:Y:S01]  /*0000*/  LDC R1, c[0x0][0x37c] ;  /* 0x0000df00ff017b82 */ /* 0x000fe20000000800 */
[----:B------:R-:W0:Y:S07]  /*0010*/  S2R R5, SR_TID.X ;  /* 0x0000000000057919 */ /* 0x000e2e0000002100 */
[----:B------:R-:W0:Y:S01]  /*0020*/  S2UR UR4, SR_CTAID.X ;  /* 0x00000000000479c3 */ /* 0x000e220000002500 */
[----:B------:R-:W1:Y:S07]  /*0030*/  LDCU UR5, c[0x0][0x380] ;  /* 0x00007000ff0577ac */ /* 0x000e6e0008000800 */
[----:B------:R-:W0:Y:S02]  /*0040*/  LDC R0, c[0x0][0x360] ;  /* 0x0000d800ff007b82 */ /* 0x000e240000000800 */
[----:B0-----:R-:W-:-:S05]  /*0050*/  IMAD R5, R0, UR4, R5 ;  /* 0x0000000400057c24 */ /* 0x001fca000f8e0205 */
[----:B-1----:R-:W-:-:S13]  /*0060*/  ISETP.GE.AND P0, PT, R5, UR5, PT ;  /* 0x0000000505007c0c */ /* 0x002fda000bf06270 */
[----:B------:R-:W-:Y:S05]  /*0070*/  @P0 EXIT ;  /* 0x000000000000094d */ /* 0x000fea0003800000 */
[----:B------:R-:W0:Y:S01]  /*0080*/  LDC.64 R2, c[0x0][0x388] ;  /* 0x0000e200ff027b82 */ /* 0x000e220000000a00 */
[----:B------:R-:W1:Y:S07]  /*0090*/  LDCU.64 UR4, c[0x0][0x358] ;  /* 0x00006b00ff0477ac */ /* 0x000e6e0008000a00 */
[----:B------:R-:W1:Y:S01]  /*00a0*/  LDC R7, c[0x0][0x384] ;  /* 0x0000e100ff077b82 */ /* 0x000e620000000800 */
[----:B0-----:R-:W-:-:S05]  /*00b0*/  IMAD.WIDE R2, R5, 0x4, R2 ;  /* 0x0000000405027825 */ /* 0x001fca00078e0202 */
[----:B-1----:R-:W-:Y:S01]  /*00c0*/  STG.E desc[UR4][R2.64], R7 ;  /* 0x0000000702007986 */ /* 0x002fe2000c101904 */
[----:B------:R-:W-:Y:S05]  /*00d0*/  EXIT ;  /* 0x000000000000794d */ /* 0x000fea0003800000 */
.L_x_0:
[----:B------:R-:W-:-:S00]  /*00e0*/  BRA `(.L_x_0) ;  /* 0xfffffffc00fc7947 */ /* 0x000fc0000383ffff */
[----:B------:R-:W-:-:S00]  /*00f0*/  NOP ;  /* 0x0000000000007918 */ /* 0x000fc00000000000 */
        /* <DEDUP_REMOVED lines=8> */
.L_x_7:


//--------------------- .text._Z29compute_matrix_vector_productiiPKfS0_Pf --------------------------
	.section	.text._Z29compute_matrix_vector_productiiPKfS0_Pf,"ax",@progbits
	.align	128
        .global         _Z29compute_matrix_vector_productiiPKfS0_Pf
        .type           _Z29compute_matrix_vector_productiiPKfS0_Pf,@function
        .size           _Z29compute_matrix_vector_productiiPKfS0_Pf,(.L_x_8 - _Z29compute_matrix_vector_productiiPKfS0_Pf)
        .other          _Z29compute_matrix_vector_productiiPKfS0_Pf,@"STO_CUDA_ENTRY STV_DEFAULT"
_Z29compute_matrix_vector_productiiPKfS0_Pf:
.text._Z29compute_matrix_vector_productiiPKfS0_Pf:
[----:B------:R-:W-:Y:S01]  /*0000*/  LDC R1, c[0x0][0x37c] ;  /* 0x0000df00ff017b82 */ /* 0x000fe20000000800 */
[----:B------:R-:W0:Y:S07]  /*0010*/  S2R R6, SR_TID.X ;  /* 0x0000000000067919 */ /* 0x000e2e0000002100 */
[----:B------:R-:W1:Y:S01]  /*0020*/  S2UR UR4, SR_CTAID.X ;  /* 0x00000000000479c3 */ /* 0x000e620000002500 */
[----:B------:R-:W1:Y:S01]  /*0030*/  LDCU UR5, c[0x0][0x360] ;  /* 0x00006c00ff0577ac */ /* 0x000e620008000800 */
[----:B------:R-:W2:Y:S01]  /*0040*/  LDCU UR6, c[0x0][0x380] ;  /* 0x00007000ff0677ac */ /* 0x000ea20008000800 */
[----:B-1----:R-:W-:-:S06]  /*0050*/  UIMAD UR4, UR4, UR5, URZ ;  /* 0x00000005040472a4 */ /* 0x002fcc000f8e02ff */
[----:B0-----:R-:W-:-:S04]  /*0060*/  IADD3 R0, PT, PT, R6, UR4, RZ ;  /* 0x0000000406007c10 */ /* 0x001fc8000fffe0ff */
[----:B--2---:R-:W-:-:S13]  /*0070*/  ISETP.GE.AND P0, PT, R0, UR6, PT ;  /* 0x0000000600007c0c */ /* 0x004fda000bf06270 */
[----:B------:R-:W-:Y:S05]  /*0080*/  @P0 EXIT ;  /* 0x000000000000094d */ /* 0x000fea0003800000 */
[----:B------:R-:W0:Y:S01]  /*0090*/  LDC R3, c[0x0][0x384] ;  /* 0x0000e100ff037b82 */ /* 0x000e220000000800 */
[----:B------:R-:W1:Y:S07]  /*00a0*/  LDCU.64 UR8, c[0x0][0x358] ;  /* 0x00006b00ff0877ac */ /* 0x000e6e0008000a00 */
[----:B------:R-:W2:Y:S01]  /*00b0*/  LDC.64 R16, c[0x0][0x398] ;  /* 0x0000e600ff107b82 */ /* 0x000ea20000000a00 */
[----:B0-----:R-:W-:Y:S01]  /*00c0*/  ISETP.NE.AND P0, PT, R3, RZ, PT ;  /* 0x000000ff0300720c */ /* 0x001fe20003f05270 */
[----:B--2---:R-:W-:-:S05]  /*00d0*/  IMAD.WIDE R16, R0, 0x4, R16 ;  /* 0x0000000400107825 */ /* 0x004fca00078e0210 */
[----:B-1----:R0:W-:Y:S07]  /*00e0*/  STG.E desc[UR8][R16.64], RZ ;  /* 0x000000ff10007986 */ /* 0x0021ee000c101908 */
[----:B------:R-:W-:Y:S05]  /*00f0*/  @!P0 EXIT ;  /* 0x000000000000894d */ /* 0x000fea0003800000 */
[C---:B------:R-:W-:Y:S01]  /*0100*/  ISETP.GE.U32.AND P1, PT, R3.reuse, 0x8, PT ;  /* 0x000000080300780c */ /* 0x040fe20003f26070 */
[----:B------:R-:W-:Y:S01]  /*0110*/  HFMA2 R4, -RZ, RZ, 0, 0 ;  /* 0x00000000ff047431 */ /* 0x000fe200000001ff */
[----:B------:R-:W-:Y:S02]  /*0120*/  LOP3.LUT R2, R3, 0x7, RZ, 0xc0, !PT ;  /* 0x0000000703027812 */ /* 0x000fe400078ec0ff */
[----:B------:R-:W-:Y:S02]  /*0130*/  MOV R13, RZ ;  /* 0x000000ff000d7202 */ /* 0x000fe40000000f00 */
[----:B------:R-:W-:-:S07]  /*0140*/  ISETP.NE.AND P0, PT, R2, RZ, PT ;  /* 0x000000ff0200720c */ /* 0x000fce0003f05270 */
[----:B------:R-:W-:Y:S06]  /*0150*/  @!P1 BRA `(.L_x_1) ;  /* 0x0000000400389947 */ /* 0x000fec0003800000 */
[----:B------:R-:W1:Y:S01]  /*0160*/  LDCU.64 UR6, c[0x0][0x390] ;  /* 0x00007200ff0677ac */ /* 0x000e620008000a00 */
[C---:B------:R-:W-:Y:S01]  /*0170*/  LOP3.LUT R4, R3.reuse, 0xfffffff8, RZ, 0xc0, !PT ;  /* 0xfffffff803047812 */ /* 0x040fe200078ec0ff */
[C---:B------:R-:W-:Y:S01]  /*0180*/  IMAD R11, R3.reuse, 0x7, R0 ;  /* 0x00000007030b7824 */ /* 0x040fe200078e0200 */
[C---:B------:R-:W-:Y:S01]  /*0190*/  IADD3 R9, PT, PT, R3.reuse, UR4, R6 ;  /* 0x0000000403097c10 */ /* 0x040fe2000fffe006 */
[C-C-:B------:R-:W-:Y:S01]  /*01a0*/  IMAD R8, R3.reuse, 0x6, R0.reuse ;  /* 0x0000000603087824 */ /* 0x140fe200078e0200 */
[CC--:B------:R-:W-:Y:S01]  /*01b0*/  LEA R12, R3.reuse, R0.reuse, 0x2 ;  /* 0x00000000030c7211 */ /* 0x0c0fe200078e10ff */
[C-C-:B------:R-:W-:Y:S01]  /*01c0*/  IMAD R10, R3.reuse, 0x5, R0.reuse ;  /* 0x00000005030a7824 */ /* 0x140fe200078e0200 */
[CC--:B------:R-:W-:Y:S01]  /*01d0*/  LEA R7, R3.reuse, R0.reuse, 0x1 ;  /* 0x0000000003077211 */ /* 0x0c0fe200078e08ff */
[----:B------:R-:W-:Y:S01]  /*01e0*/  IMAD R14, R3, 0x3, R0 ;  /* 0x00000003030e7824 */ /* 0x000fe200078e0200 */
[----:B------:R-:W-:Y:S02]  /*01f0*/  MOV R13, RZ ;  /* 0x000000ff000d7202 */ /* 0x000fe40000000f00 */
[----:B------:R-:W-:-:S02]  /*0200*/  MOV R6, R0 ;  /* 0x0000000000067202 */ /* 0x000fc40000000f00 */
[----:B------:R-:W-:Y:S01]  /*0210*/  IADD3 R5, PT, PT, -R4, RZ, RZ ;  /* 0x000000ff04057210 */ /* 0x000fe20007ffe1ff */
[----:B-1----:R-:W-:-:S04]  /*0220*/  UIADD3 UR5, UP0, UPT, UR6, 0x10, URZ ;  /* 0x0000001006057890 */ /* 0x002fc8000ff1e0ff */
[----:B------:R-:W-:Y:S02]  /*0230*/  UIADD3.X UR6, UPT, UPT, URZ, UR7, URZ, UP0, !UPT ;  /* 0x00000007ff067290 */ /* 0x000fe400087fe4ff */
[----:B------:R-:W-:-:S04]  /*0240*/  MOV R18, UR5 ;  /* 0x0000000500127c02 */ /* 0x000fc80008000f00 */
[----:B------:R-:W-:-:S07]  /*0250*/  MOV R19, UR6 ;  /* 0x0000000600137c02 */ /* 0x000fce0008000f00 */
.L_x_2:
[----:B------:R-:W1:Y:S01]  /*0260*/  LDC.64 R20, c[0x0][0x388] ;  /* 0x0000e200ff147b82 */ /* 0x000e620000000a00 */
[----:B--2---:R-:W2:Y:S01]  /*0270*/  LDG.E R15, desc[UR8][R18.64+-0x10] ;  /* 0xfffff008120f7981 */ /* 0x004ea2000c1e1900 */
[----:B-1----:R-:W-:-:S06]  /*0280*/  IMAD.WIDE.U32 R24, R6, 0x4, R20 ;  /* 0x0000000406187825 */ /* 0x002fcc00078e0014 */
[----:B------:R-:W2:Y:S01]  /*0290*/  LDG.E R24, desc[UR8][R24.64] ;  /* 0x0000000818187981 */ /* 0x000ea2000c1e1900 */
[----:B------:R-:W-:-:S04]  /*02a0*/  IMAD.WIDE.U32 R26, R9, 0x4, R20 ;  /* 0x00000004091a7825 */ /* 0x000fc800078e0014 */
[----:B--2---:R-:W-:-:S04]  /*02b0*/  FADD R22, R24, R15 ;  /* 0x0000000f18167221 */ /* 0x004fc80000000000 */
[----:B------:R-:W-:-:S05]  /*02c0*/  FADD R13, R22, R13 ;  /* 0x0000000d160d7221 */ /* 0x000fca0000000000 */
[----:B------:R1:W-:Y:S04]  /*02d0*/  STG.E desc[UR8][R16.64], R13 ;  /* 0x0000000d10007986 */ /* 0x0003e8000c101908 */
[----:B------:R-:W2:Y:S04]  /*02e0*/  LDG.E R26, desc[UR8][R26.64] ;  /* 0x000000081a1a7981 */ /* 0x000ea8000c1e1900 */
[----:B------:R-:W2:Y:S02]  /*02f0*/  LDG.E R15, desc[UR8][R18.64+-0xc] ;  /* 0xfffff408120f7981 */ /* 0x000ea4000c1e1900 */
[----:B--2---:R-:W-:-:S04]  /*0300*/  FADD R22, R26, R15 ;  /* 0x0000000f1a167221 */ /* 0x004fc80000000000 */
[----:B------:R-:W-:Y:S01]  /*0310*/  FADD R15, R13, R22 ;  /* 0x000000160d0f7221 */ /* 0x000fe20000000000 */
[----:B------:R-:W-:-:S04]  /*0320*/  IMAD.WIDE.U32 R22, R7, 0x4, R20 ;  /* 0x0000000407167825 */ /* 0x000fc800078e0014 */
[----:B------:R2:W-:Y:S04]  /*0330*/  STG.E desc[UR8][R16.64], R15 ;  /* 0x0000000f10007986 */ /* 0x0005e8000c101908 */
[----:B------:R-:W3:Y:S04]  /*0340*/  LDG.E R22, desc[UR8][R22.64] ;  /* 0x0000000816167981 */ /* 0x000ee8000c1e1900 */
[----:B------:R-:W3:Y:S02]  /*0350*/  LDG.E R25, desc[UR8][R18.64+-0x8] ;  /* 0xfffff80812197981 */ /* 0x000ee4000c1e1900 */
[----:B---3--:R-:W-:-:S04]  /*0360*/  FADD R24, R22, R25 ;  /* 0x0000001916187221 */ /* 0x008fc80000000000 */
[----:B------:R-:W-:Y:S01]  /*0370*/  FADD R29, R15, R24 ;  /* 0x000000180f1d7221 */ /* 0x000fe20000000000 */
[----:B------:R-:W-:-:S04]  /*0380*/  IMAD.WIDE.U32 R24, R14, 0x4, R20 ;  /* 0x000000040e187825 */ /* 0x000fc800078e0014 */
[----:B------:R3:W-:Y:S04]  /*0390*/  STG.E desc[UR8][R16.64], R29 ;  /* 0x0000001d10007986 */ /* 0x0007e8000c101908 */
[----:B------:R-:W4:Y:S04]  /*03a0*/  LDG.E R24, desc[UR8][R24.64] ;  /* 0x0000000818187981 */ /* 0x000f28000c1e1900 */
[----:B-1----:R-:W4:Y:S02]  /*03b0*/  LDG.E R13, desc[UR8][R18.64+-0x4] ;  /* 0xfffffc08120d7981 */ /* 0x002f24000c1e1900 */
[----:B----4-:R-:W-:-:S04]  /*03c0*/  FADD R26, R24, R13 ;  /* 0x0000000d181a7221 */ /* 0x010fc80000000000 */
[----:B------:R-:W-:Y:S01]  /*03d0*/  FADD R13, R29, R26 ;  /* 0x0000001a1d0d7221 */ /* 0x000fe20000000000 */
[----:B------:R-:W-:-:S04]  /*03e0*/  IMAD.WIDE.U32 R26, R12, 0x4, R20 ;  /* 0x000000040c1a7825 */ /* 0x000fc800078e0014 */
[----:B------:R1:W-:Y:S04]  /*03f0*/  STG.E desc[UR8][R16.64], R13 ;  /* 0x0000000d10007986 */ /* 0x0003e8000c101908 */
[----:B------:R-:W4:Y:S04]  /*0400*/  LDG.E R26, desc[UR8][R26.64] ;  /* 0x000000081a1a7981 */ /* 0x000f28000c1e1900 */
[----:B--2---:R-:W4:Y:S02]  /*0410*/  LDG.E R15, desc[UR8][R18.64] ;  /* 0x00000008120f7981 */ /* 0x004f24000c1e1900 */
[----:B----4-:R-:W-:-:S04]  /*0420*/  FADD R22, R26, R15 ;  /* 0x0000000f1a167221 */ /* 0x010fc80000000000 */
[----:B------:R-:W-:Y:S01]  /*0430*/  FADD R15, R13, R22 ;  /* 0x000000160d0f7221 */ /* 0x000fe20000000000 */
[----:B------:R-:W-:-:S04]  /*0440*/  IMAD.WIDE.U32 R22, R10, 0x4, R20 ;  /* 0x000000040a167825 */ /* 0x000fc800078e0014 */
[----:B------:R2:W-:Y:S04]  /*0450*/  STG.E desc[UR8][R16.64], R15 ;  /* 0x0000000f10007986 */ /* 0x0005e8000c101908 */
[----:B------:R-:W4:Y:S04]  /*0460*/  LDG.E R22, desc[UR8][R22.64] ;  /* 0x0000000816167981 */ /* 0x000f28000c1e1900 */
[----:B------:R-:W4:Y:S02]  /*0470*/  LDG.E R25, desc[UR8][R18.64+0x4] ;  /* 0x0000040812197981 */ /* 0x000f24000c1e1900 */
[----:B----4-:R-:W-:-:S04]  /*0480*/  FADD R24, R22, R25 ;  /* 0x0000001916187221 */ /* 0x010fc80000000000 */
[----:B---3--:R-:W-:Y:S01]  /*0490*/  FADD R29, R15, R24 ;  /* 0x000000180f1d7221 */ /* 0x008fe20000000000 */
[----:B------:R-:W-:-:S04]  /*04a0*/  IMAD.WIDE.U32 R24, R8, 0x4, R20 ;  /* 0x0000000408187825 */ /* 0x000fc800078e0014 */
[----:B------:R2:W-:Y:S04]  /*04b0*/  STG.E desc[UR8][R16.64], R29 ;  /* 0x0000001d10007986 */ /* 0x0005e8000c101908 */
[----:B------:R-:W3:Y:S04]  /*04c0*/  LDG.E R24, desc[UR8][R24.64] ;  /* 0x0000000818187981 */ /* 0x000ee8000c1e1900 */
[----:B-1----:R-:W3:Y:S01]  /*04d0*/  LDG.E R13, desc[UR8][R18.64+0x8] ;  /* 0x00000808120d7981 */ /* 0x002ee2000c1e1900 */
[----:B------:R-:W-:-:S04]  /*04e0*/  IMAD.WIDE.U32 R20, R11, 0x4, R20 ;  /* 0x000000040b147825 */ /* 0x000fc800078e0014 */
[----:B---3--:R-:W-:-:S04]  /*04f0*/  FADD R26, R24, R13 ;  /* 0x0000000d181a7221 */ /* 0x008fc80000000000 */
[----:B------:R-:W-:-:S05]  /*0500*/  FADD R27, R29, R26 ;  /* 0x0000001a1d1b7221 */ /* 0x000fca0000000000 */
[----:B------:R2:W-:Y:S04]  /*0510*/  STG.E desc[UR8][R16.64], R27 ;  /* 0x0000001b10007986 */ /* 0x0005e8000c101908 */
[----:B------:R-:W3:Y:S04]  /*0520*/  LDG.E R20, desc[UR8][R20.64] ;  /* 0x0000000814147981 */ /* 0x000ee8000c1e1900 */
[----:B------:R1:W3:Y:S01]  /*0530*/  LDG.E R13, desc[UR8][R18.64+0xc] ;  /* 0x00000c08120d7981 */ /* 0x0002e2000c1e1900 */
[----:B------:R-:W-:-:S04]  /*0540*/  IADD3 R5, PT, PT, R5, 0x8, RZ ;  /* 0x0000000805057810 */ /* 0x000fc80007ffe0ff */
[----:B------:R-:W-:Y:S02]  /*0550*/  ISETP.NE.AND P1, PT, R5, RZ, PT ;  /* 0x000000ff0500720c */ /* 0x000fe40003f25270 */
[----:B-1----:R-:W-:Y:S02]  /*0560*/  IADD3 R18, P2, PT, R18, 0x20, RZ ;  /* 0x0000002012127810 */ /* 0x002fe40007f5e0ff */
[C---:B------:R-:W-:Y:S02]  /*0570*/  LEA R6, R3.reuse, R6, 0x3 ;  /* 0x0000000603067211 */ /* 0x040fe400078e18ff */
[----:B------:R-:W-:Y:S02]  /*0580*/  IADD3.X R19, PT, PT, RZ, R19, RZ, P2, !PT ;  /* 0x00000013ff137210 */ /* 0x000fe400017fe4ff */
[C---:B------:R-:W-:Y:S02]  /*0590*/  LEA R11, R3.reuse, R11, 0x3 ;  /* 0x0000000b030b7211 */ /* 0x040fe400078e18ff */
[----:B------:R-:W-:-:S02]  /*05a0*/  LEA R8, R3, R8, 0x3 ;  /* 0x0000000803087211 */ /* 0x000fc400078e18ff */
[C---:B------:R-:W-:Y:S02]  /*05b0*/  LEA R10, R3.reuse, R10, 0x3 ;  /* 0x0000000a030a7211 */ /* 0x040fe400078e18ff */
[C---:B------:R-:W-:Y:S02]  /*05c0*/  LEA R12, R3.reuse, R12, 0x3 ;  /* 0x0000000c030c7211 */ /* 0x040fe400078e18ff */
[C---:B------:R-:W-:Y:S02]  /*05d0*/  LEA R14, R3.reuse, R14, 0x3 ;  /* 0x0000000e030e7211 */ /* 0x040fe400078e18ff */
[C---:B------:R-:W-:Y:S02]  /*05e0*/  LEA R7, R3.reuse, R7, 0x3 ;  /* 0x0000000703077211 */ /* 0x040fe400078e18ff */
[----:B------:R-:W-:Y:S01]  /*05f0*/  LEA R9, R3, R9, 0x3 ;  /* 0x0000000903097211 */ /* 0x000fe200078e18ff */
[----:B---3--:R-:W-:-:S04]  /*0600*/  FADD R22, R20, R13 ;  /* 0x0000000d14167221 */ /* 0x008fc80000000000 */
[----:B------:R-:W-:-:S05]  /*0610*/  FADD R13, R27, R22 ;  /* 0x000000161b0d7221 */ /* 0x000fca0000000000 */
[----:B------:R2:W-:Y:S01]  /*0620*/  STG.E desc[UR8][R16.64], R13 ;  /* 0x0000000d10007986 */ /* 0x0005e2000c101908 */
[----:B------:R-:W-:Y:S05]  /*0630*/  @P1 BRA `(.L_x_2) ;  /* 0xfffffffc00081947 */ /* 0x000fea000383ffff */
.L_x_1:
[----:B------:R-:W-:Y:S05]  /*0640*/  @!P0 EXIT ;  /* 0x000000000000894d */ /* 0x000fea0003800000 */
[----:B------:R-:W-:Y:S02]  /*0650*/  ISETP.GE.U32.AND P0, PT, R2, 0x4, PT ;  /* 0x000000040200780c */ /* 0x000fe40003f06070 */
[----:B--2---:R-:W-:-:S04]  /*0660*/  LOP3.LUT R15, R3, 0x3, RZ, 0xc0, !PT ;  /* 0x00000003030f7812 */ /* 0x004fc800078ec0ff */
[----:B------:R-:W-:-:S07]  /*0670*/  ISETP.NE.AND P1, PT, R15, RZ, PT ;  /* 0x000000ff0f00720c */ /* 0x000fce0003f25270 */
[----:B------:R-:W-:Y:S06]  /*0680*/  @!P0 BRA `(.L_x_3) ;  /* 0x0000000000808947 */ /* 0x000fec0003800000 */
[----:B------:R-:W1:Y:S01]  /*0690*/  LDC.64 R6, c[0x0][0x388] ;  /* 0x0000e200ff067b82 */ /* 0x000e620000000a00 */
[----:B------:R-:W-:-:S07]  /*06a0*/  IMAD R2, R4, R3, R0 ;  /* 0x0000000304027224 */ /* 0x000fce00078e0200 */
[----:B------:R-:W2:Y:S01]  /*06b0*/  LDC.64 R8, c[0x0][0x390] ;  /* 0x0000e400ff087b82 */ /* 0x000ea20000000a00 */
[----:B-1----:R-:W-:-:S06]  /*06c0*/  IMAD.WIDE.U32 R10, R2, 0x4, R6 ;  /* 0x00000004020a7825 */ /* 0x002fcc00078e0006 */
[----:B------:R-:W3:Y:S01]  /*06d0*/  LDG.E R10, desc[UR8][R10.64] ;  /* 0x000000080a0a7981 */ /* 0x000ee2000c1e1900 */
[----:B--2---:R-:W-:-:S05]  /*06e0*/  IMAD.WIDE.U32 R8, R4, 0x4, R8 ;  /* 0x0000000404087825 */ /* 0x004fca00078e0008 */
[----:B------:R-:W3:Y:S01]  /*06f0*/  LDG.E R5, desc[UR8][R8.64] ;  /* 0x0000000808057981 */ /* 0x000ee2000c1e1900 */
[----:B------:R-:W-:Y:S01]  /*0700*/  IADD3 R14, PT, PT, R2, R3, RZ ;  /* 0x00000003020e7210 */ /* 0x000fe20007ffe0ff */
[----:B---3--:R-:W-:-:S04]  /*0710*/  FADD R2, R10, R5 ;  /* 0x000000050a027221 */ /* 0x008fc80000000000 */
[----:B------:R-:W-:Y:S01]  /*0720*/  FADD R5, R13, R2 ;  /* 0x000000020d057221 */ /* 0x000fe20000000000 */
[----:B------:R-:W-:-:S04]  /*0730*/  IMAD.WIDE.U32 R12, R14, 0x4, R6 ;  /* 0x000000040e0c7825 */ /* 0x000fc800078e0006 */
[----:B------:R1:W-:Y:S04]  /*0740*/  STG.E desc[UR8][R16.64], R5 ;  /* 0x0000000510007986 */ /* 0x0003e8000c101908 */
[----:B------:R-:W2:Y:S04]  /*0750*/  LDG.E R12, desc[UR8][R12.64] ;  /* 0x000000080c0c7981 */ /* 0x000ea8000c1e1900 */
[----:B------:R-:W2:Y:S01]  /*0760*/  LDG.E R19, desc[UR8][R8.64+0x4] ;  /* 0x0000040808137981 */ /* 0x000ea2000c1e1900 */
[----:B------:R-:W-:-:S05]  /*0770*/  IADD3 R14, PT, PT, R14, R3, RZ ;  /* 0x000000030e0e7210 */ /* 0x000fca0007ffe0ff */
[----:B------:R-:W-:-:S04]  /*0780*/  IMAD.WIDE.U32 R10, R14, 0x4, R6 ;  /* 0x000000040e0a7825 */ /* 0x000fc800078e0006 */
[----:B--2---:R-:W-:-:S04]  /*0790*/  FADD R2, R12, R19 ;  /* 0x000000130c027221 */ /* 0x004fc80000000000 */
[----:B------:R-:W-:-:S05]  /*07a0*/  FADD R19, R5, R2 ;  /* 0x0000000205137221 */ /* 0x000fca0000000000 */
[----:B------:R2:W-:Y:S04]  /*07b0*/  STG.E desc[UR8][R16.64], R19 ;  /* 0x0000001310007986 */ /* 0x0005e8000c101908 */
[----:B------:R-:W3:Y:S04]  /*07c0*/  LDG.E R10, desc[UR8][R10.64] ;  /* 0x000000080a0a7981 */ /* 0x000ee8000c1e1900 */
[----:B------:R-:W3:Y:S01]  /*07d0*/  LDG.E R21, desc[UR8][R8.64+0x8] ;  /* 0x0000080808157981 */ /* 0x000ee2000c1e1900 */
[----:B------:R-:W-:-:S05]  /*07e0*/  IADD3 R23, PT, PT, R14, R3, RZ ;  /* 0x000000030e177210 */ /* 0x000fca0007ffe0ff */
[----:B------:R-:W-:-:S04]  /*07f0*/  IMAD.WIDE.U32 R6, R23, 0x4, R6 ;  /* 0x0000000417067825 */ /* 0x000fc800078e0006 */
[----:B---3--:R-:W-:-:S04]  /*0800*/  FADD R2, R10, R21 ;  /* 0x000000150a027221 */ /* 0x008fc80000000000 */
[----:B-1----:R-:W-:-:S05]  /*0810*/  FADD R5, R19, R2 ;  /* 0x0000000213057221 */ /* 0x002fca0000000000 */
[----:B------:R2:W-:Y:S04]  /*0820*/  STG.E desc[UR8][R16.64], R5 ;  /* 0x0000000510007986 */ /* 0x0005e8000c101908 */
[----:B------:R-:W3:Y:S04]  /*0830*/  LDG.E R6, desc[UR8][R6.64] ;  /* 0x0000000806067981 */ /* 0x000ee8000c1e1900 */
[----:B------:R-:W3:Y:S01]  /*0840*/  LDG.E R13, desc[UR8][R8.64+0xc] ;  /* 0x00000c08080d7981 */ /* 0x000ee2000c1e1900 */
[----:B------:R-:W-:Y:S01]  /*0850*/  IADD3 R4, PT, PT, R4, 0x4, RZ ;  /* 0x0000000404047810 */ /* 0x000fe20007ffe0ff */
[----:B---3--:R-:W-:-:S04]  /*0860*/  FADD R2, R6, R13 ;  /* 0x0000000d06027221 */ /* 0x008fc80000000000 */
[----:B------:R-:W-:-:S05]  /*0870*/  FADD R13, R5, R2 ;  /* 0x00000002050d7221 */ /* 0x000fca0000000000 */
[----:B------:R2:W-:Y:S02]  /*0880*/  STG.E desc[UR8][R16.64], R13 ;  /* 0x0000000d10007986 */ /* 0x0005e4000c101908 */
.L_x_3:
[----:B------:R-:W-:Y:S05]  /*0890*/  @!P1 EXIT ;  /* 0x000000000000994d */ /* 0x000fea0003800000 */
[----:B------:R-:W-:Y:S02]  /*08a0*/  ISETP.NE.AND P0, PT, R15, 0x1, PT ;  /* 0x000000010f00780c */ /* 0x000fe40003f05270 */
[----:B------:R-:W-:-:S04]  /*08b0*/  LOP3.LUT R2, R3, 0x1, RZ, 0xc0, !PT ;  /* 0x0000000103027812 */ /* 0x000fc800078ec0ff */
[----:B------:R-:W-:-:S07]  /*08c0*/  ISETP.NE.U32.AND P1, PT, R2, 0x1, PT ;  /* 0x000000010200780c */ /* 0x000fce0003f25070 */
[----:B------:R-:W-:Y:S06]  /*08d0*/  @!P0 BRA `(.L_x_4) ;  /* 0x0000000000488947 */ /* 0x000fec0003800000 */
[----:B------:R-:W1:Y:S01]  /*08e0*/  LDC.64 R8, c[0x0][0x388] ;  /* 0x0000e200ff087b82 */ /* 0x000e620000000a00 */
[----:B------:R-:W-:-:S07]  /*08f0*/  IMAD R2, R4, R3, R0 ;  /* 0x0000000304027224 */ /* 0x000fce00078e0200 */
[----:B------:R-:W3:Y:S01]  /*0900*/  LDC.64 R6, c[0x0][0x390] ;  /* 0x0000e400ff067b82 */ /* 0x000ee20000000a00 */
[----:B-1----:R-:W-:-:S06]  /*0910*/  IMAD.WIDE.U32 R10, R2, 0x4, R8 ;  /* 0x00000004020a7825 */ /* 0x002fcc00078e0008 */
[----:B------:R-:W4:Y:S01]  /*0920*/  LDG.E R10, desc[UR8][R10.64] ;  /* 0x000000080a0a7981 */ /* 0x000f22000c1e1900 */
[----:B---3--:R-:W-:-:S05]  /*0930*/  IMAD.WIDE.U32 R6, R4, 0x4, R6 ;  /* 0x0000000404067825 */ /* 0x008fca00078e0006 */
[----:B--2---:R-:W4:Y:S01]  /*0940*/  LDG.E R5, desc[UR8][R6.64] ;  /* 0x0000000806057981 */ /* 0x004f22000c1e1900 */
[----:B------:R-:W-:-:S05]  /*0950*/  IADD3 R15, PT, PT, R2, R3, RZ ;  /* 0x00000003020f7210 */ /* 0x000fca0007ffe0ff */
[----:B------:R-:W-:-:S04]  /*0960*/  IMAD.WIDE.U32 R8, R15, 0x4, R8 ;  /* 0x000000040f087825 */ /* 0x000fc800078e0008 */
[----:B----4-:R-:W-:-:S04]  /*0970*/  FADD R2, R10, R5 ;  /* 0x000000050a027221 */ /* 0x010fc80000000000 */
[----:B------:R-:W-:-:S05]  /*0980*/  FADD R5, R13, R2 ;  /* 0x000000020d057221 */ /* 0x000fca0000000000 */
[----:B------:R1:W-:Y:S04]  /*0990*/  STG.E desc[UR8][R16.64], R5 ;  /* 0x0000000510007986 */ /* 0x0003e8000c101908 */
[----:B------:R-:W2:Y:S04]  /*09a0*/  LDG.E R8, desc[UR8][R8.64] ;  /* 0x0000000808087981 */ /* 0x000ea8000c1e1900 */
[----:B------:R-:W2:Y:S01]  /*09b0*/  LDG.E R13, desc[UR8][R6.64+0x4] ;  /* 0x00000408060d7981 */ /* 0x000ea2000c1e1900 */
[----:B------:R-:W-:Y:S01]  /*09c0*/  IADD3 R4, PT, PT, R4, 0x2, RZ ;  /* 0x0000000204047810 */ /* 0x000fe20007ffe0ff */
[----:B--2---:R-:W-:-:S04]  /*09d0*/  FADD R2, R8, R13 ;  /* 0x0000000d08027221 */ /* 0x004fc80000000000 */
[----:B------:R-:W-:-:S05]  /*09e0*/  FADD R13, R5, R2 ;  /* 0x00000002050d7221 */ /* 0x000fca0000000000 */
[----:B------:R1:W-:Y:S02]  /*09f0*/  STG.E desc[UR8][R16.64], R13 ;  /* 0x0000000d10007986 */ /* 0x0003e4000c101908 */
.L_x_4:
[----:B------:R-:W-:Y:S05]  /*0a00*/  @P1 EXIT ;  /* 0x000000000000194d */ /* 0x000fea0003800000 */
[----:B------:R-:W3:Y:S01]  /*0a10*/  LDC.64 R6, c[0x0][0x388] ;  /* 0x0000e200ff067b82 */ /* 0x000ee20000000a00 */
[----:B------:R-:W-:-:S07]  /*0a20*/  IMAD R3, R4, R3, R0 ;  /* 0x0000000304037224 */ /* 0x000fce00078e0200 */
[----:B------:R-:W1:Y:S01]  /*0a30*/  LDC.64 R8, c[0x0][0x390] ;  /* 0x0000e400ff087b82 */ /* 0x000e620000000a00 */
[----:B---3--:R-:W-:-:S06]  /*0a40*/  IMAD.WIDE.U32 R2, R3, 0x4, R6 ;  /* 0x0000000403027825 */ /* 0x008fcc00078e0006 */
[----:B------:R-:W3:Y:S01]  /*0a50*/  LDG.E R2, desc[UR8][R2.64] ;  /* 0x0000000802027981 */ /* 0x000ee2000c1e1900 */
[----:B-12---:R-:W-:-:S06]  /*0a60*/  IMAD.WIDE.U32 R4, R4, 0x4, R8 ;  /* 0x0000000404047825 */ /* 0x006fcc00078e0008 */
[----:B------:R-:W3:Y:S02]  /*0a70*/  LDG.E R5, desc[UR8][R4.64] ;  /* 0x0000000804057981 */ /* 0x000ee4000c1e1900 */
[----:B---3--:R-:W-:-:S04]  /*0a80*/  FADD R0, R2, R5 ;  /* 0x0000000502007221 */ /* 0x008fc80000000000 */
[----:B------:R-:W-:-:S05]  /*0a90*/  FADD R13, R0, R13 ;  /* 0x0000000d000d7221 */ /* 0x000fca0000000000 */
[----:B------:R-:W-:Y:S01]  /*0aa0*/  STG.E desc[UR8][R16.64], R13 ;  /* 0x0000000d10007986 */ /* 0x000fe2000c101908 */
[----:B------:R-:W-:Y:S05]  /*0ab0*/  EXIT ;  /* 0x000000000000794d */ /* 0x000fea0003800000 */
.L_x_5:
        /* <DEDUP_REMOVED lines=12> */
.L_x_8:


//--------------------- .text._Z13compute_triadifPKfS0_Pf --------------------------
	.section	.text._Z13compute_triadifPKfS0_Pf,"ax",@progbits
	.align	128
        .global         _Z13compute_triadifPKfS0_Pf
        .type           _Z13compute_triadifPKfS0_Pf,@function
        .size           _Z13compute_triadifPKfS0_Pf,(.L_x_9 - _Z13compute_triadifPKfS0_Pf)
        .other          _Z13compute_triadifPKfS0_Pf,@"STO_CUDA_ENTRY STV_DEFAULT"
_Z13compute_triadifPKfS0_Pf:
.text._Z13compute_triadifPKfS0_Pf:
        /* <DEDUP_REMOVED lines=9> */
[----:B------:R-:W1:Y:S01]  /*0090*/  LDCU.64 UR4, c[0x0][0x358] ;  /* 0x00006b00ff0477ac */ /* 0x000e620008000a00 */
[----:B------:R-:W2:Y:S06]  /*00a0*/  LDCU UR6, c[0x0][0x384] ;  /* 0x00007080ff0677ac */ /* 0x000eac0008000800 */
[----:B------:R-:W3:Y:S08]  /*00b0*/  LDC.64 R4, c[0x0][0x390] ;  /* 0x0000e400ff047b82 */ /* 0x000ef00000000a00 */
[----:B------:R-:W4:Y:S01]  /*00c0*/  LDC.64 R6, c[0x0][0x398] ;  /* 0x0000e600ff067b82 */ /* 0x000f220000000a00 */
[----:B0-----:R-:W-:-:S06]  /*00d0*/  IMAD.WIDE R2, R9, 0x4, R2 ;  /* 0x0000000409027825 */ /* 0x001fcc00078e0202 */
[----:B-1----:R-:W2:Y:S01]  /*00e0*/  LDG.E R2, desc[UR4][R2.64] ;  /* 0x0000000402027981 */ /* 0x002ea2000c1e1900 */
[----:B---3--:R-:W-:-:S06]  /*00f0*/  IMAD.WIDE R4, R9, 0x4, R4 ;  /* 0x0000000409047825 */ /* 0x008fcc00078e0204 */
[----:B------:R-:W2:Y:S01]  /*0100*/  LDG.E R5, desc[UR4][R4.64] ;  /* 0x0000000404057981 */ /* 0x000ea2000c1e1900 */
[----:B----4-:R-:W-:-:S04]  /*0110*/  IMAD.WIDE R6, R9, 0x4, R6 ;  /* 0x0000000409067825 */ /* 0x010fc800078e0206 */
[----:B--2---:R-:W-:-:S05]  /*0120*/  FFMA R9, R2, UR6, R5 ;  /* 0x0000000602097c23 */ /* 0x004fca0008000005 */
[----:B------:R-:W-:Y:S01]  /*0130*/  STG.E desc[UR4][R6.64], R9 ;  /* 0x0000000906007986 */ /* 0x000fe2000c101904 */
[----:B------:R-:W-:Y:S05]  /*0140*/  EXIT ;  /* 0x000000000000794d */ /* 0x000fea0003800000 */
.L_x_6:
        /* <DEDUP_REMOVED lines=11> */
.L_x_9:


//--------------------- .nv.shared.reserved.0     --------------------------
	.section	.nv.shared.reserved.0,"aw",@nobits
	.weak		__nv_reservedSMEM_offset_0_alias
	.size		__nv_reservedSMEM_offset_0_alias, 0, 64
	.other		__nv_reservedSMEM_offset_0_alias,@"STO_CUDA_RESERVED_SHARED STV_DEFAULT"
__nv_reservedSMEM_offset_0_alias:
	.zero		0
	.zero		64


//--------------------- .nv.constant0._Z10set_vectorifPf --------------------------
	.section	.nv.constant0._Z10set_vectorifPf,"a",@progbits
	.sectionflags	@""
	.align	4
.nv.constant0._Z10set_vectorifPf:
	.zero		912


//--------------------- .nv.constant0._Z29compute_matrix_vector_productiiPKfS0_Pf --------------------------
	.section	.nv.constant0._Z29compute_matrix_vector_productiiPKfS0_Pf,"a",@progbits
	.sectionflags	@""
	.align	4
.nv.constant0._Z29compute_matrix_vector_productiiPKfS0_Pf:
	.zero		928


//--------------------- .nv.constant0._Z13compute_triadifPKfS0_Pf --------------------------
	.section	.nv.constant0._Z13compute_triadifPKfS0_Pf,"a",@progbits
	.sectionflags	@""
	.align	4
.nv.constant0._Z13compute_triadifPKfS0_Pf:
	.zero		928


//--------------------- SYMBOLS --------------------------

	.type		.nv.reservedSmem.offset0,@object
	.size		.nv.reservedSmem.offset0,0x4
